//
// Generated by NVIDIA NVVM Compiler
//
// Compiler Build ID: CL-36424714
// Cuda compilation tools, release 13.0, V13.0.88
// Based on NVVM 20.0.0
//

.version 9.0
.target sm_100
.address_size 64

	// .globl	_Z4testPiS_
.extern .func  (.param .b32 func_retval0) vprintf
(
	.param .b64 vprintf_param_0,
	.param .b64 vprintf_param_1
)
;
.global .align 1 .b8 $str[9] = {40, 37, 100, 44, 37, 100, 41, 10};

.visible .entry _Z4testPiS_(
	.param .u64 .ptr .align 1 _Z4testPiS__param_0,
	.param .u64 .ptr .align 1 _Z4testPiS__param_1
)
{
	.local .align 8 .b8 	__local_depot0[8];
	.reg .b64 	%SP;
	.reg .b64 	%SPL;
	.reg .b32 	%r<6>;
	.reg .b64 	%rd<12>;

	mov.u64 	%SPL, __local_depot0;
	cvta.local.u64 	%SP, %SPL;
	ld.param.u64 	%rd1, [_Z4testPiS__param_0];
	ld.param.u64 	%rd2, [_Z4testPiS__param_1];
	cvta.to.global.u64 	%rd3, %rd2;
	cvta.to.global.u64 	%rd4, %rd1;
	add.u64 	%rd5, %SP, 0;
	add.u64 	%rd6, %SPL, 0;
	mov.u32 	%r1, %tid.x;
	mov.u32 	%r2, %tid.y;
	st.local.v2.u32 	[%rd6], {%r1, %r2};
	mov.u64 	%rd7, $str;
	cvta.global.u64 	%rd8, %rd7;
	{ // callseq 0, 0
	.param .b64 param0;
	st.param.b64 	[param0], %rd8;
	.param .b64 param1;
	st.param.b64 	[param1], %rd5;
	.param .b32 retval0;
	call.uni (retval0), 
	vprintf, 
	(
	param0, 
	param1
	);
	ld.param.b32 	%r3, [retval0];
	} // callseq 0
	mul.wide.u32 	%rd9, %r1, 4;
	add.s64 	%rd10, %rd4, %rd9;
	ld.global.u32 	%r5, [%rd10];
	add.s64 	%rd11, %rd3, %rd9;
	st.global.u32 	[%rd11], %r5;
	ret;

}


// ===== COMPILED SASS (sm_100) =====

	.target	sm_100

	.elftype	@"ET_EXEC"


//--------------------- .note.nv.tkinfo           --------------------------
	.section	.note.nv.tkinfo,"",@"SHT_NOTE"
	.sectionflags	@"SHF_NOTE_NV_TKINFO"
	.tkinfo
        /*0018*/ 	.word	0x00000002
        /*0030*/ 	.string	""
        /*0030*/ 	.string	"ptxas"
        /*0030*/ 	.string	"Cuda compilation tools, release 13.0, V13.0.88"
        /*0030*/ 	.string	"Build cuda_13.0.r13.0/compiler.36424714_0"
        /*0030*/ 	.string	"-arch sm_100 -m 64 "



//--------------------- .note.nv.cuinfo           --------------------------
	.section	.note.nv.cuinfo,"",@"SHT_NOTE"
	.sectionflags	@"SHF_NOTE_NV_CUINFO"
        /*0018*/ 	.short	0x0002
        /*001a*/ 	.short	0x0064
        /*001c*/ 	.short	0x0082
	.zero		2


//--------------------- .nv.info                  --------------------------
	.section	.nv.info,"",@"SHT_CUDA_INFO"
	.align	4


	//----- nvinfo : EIATTR_REGCOUNT
	.align		4
        /*0000*/ 	.byte	0x04, 0x2f
        /*0002*/ 	.short	(.L_2 - .L_1)
	.align		4
.L_1:
        /*0004*/ 	.word	index@(_Z4testPiS_)
        /*0008*/ 	.word	0x00000018


	//----- nvinfo : EIATTR_FRAME_SIZE
	.align		4
.L_2:
        /*000c*/ 	.byte	0x04, 0x11
        /*000e*/ 	.short	(.L_4 - .L_3)
	.align		4
.L_3:
        /*0010*/ 	.word	index@(_Z4testPiS_)
        /*0014*/ 	.word	0x00000008


	//----- nvinfo : EIATTR_MIN_STACK_SIZE
	.align		4
.L_4:
        /*0018*/ 	.byte	0x04, 0x12
        /*001a*/ 	.short	(.L_6 - .L_5)
	.align		4
.L_5:
        /*001c*/ 	.word	index@(_Z4testPiS_)
        /*0020*/ 	.word	0x00000008
.L_6:


//--------------------- .nv.compat                --------------------------
	.section	.nv.compat,"",@"SHT_CUDA_COMPAT_INFO"
	.align	4
        /*0000*/ 	.byte	0x02, 0x09, 0x00, 0x00, 0x02, 0x02, 0x01, 0x00, 0x02, 0x05, 0x05, 0x00, 0x03, 0x07, 0x01, 0x01
        /*0010*/ 	.byte	0x02, 0x03, 0x00, 0x00, 0x02, 0x06, 0x01, 0x00, 0x04, 0x0b, 0x08, 0x00, 0x09, 0x00, 0x00, 0x00
        /*0020*/ 	.byte	0x00, 0x00, 0x00, 0x00


//--------------------- .nv.info._Z4testPiS_      --------------------------
	.section	.nv.info._Z4testPiS_,"",@"SHT_CUDA_INFO"
	.sectionflags	@""
	.align	4


	//----- nvinfo : EIATTR_CUDA_API_VERSION
	.align		4
        /*0000*/ 	.byte	0x04, 0x37
        /*0002*/ 	.short	(.L_8 - .L_7)
.L_7:
        /*0004*/ 	.word	0x00000082


	//----- nvinfo : EIATTR_KPARAM_INFO
	.align		4
.L_8:
        /*0008*/ 	.byte	0x04, 0x17
        /*000a*/ 	.short	(.L_10 - .L_9)
.L_9:
        /*000c*/ 	.word	0x00000000
        /*0010*/ 	.short	0x0001
        /*0012*/ 	.short	0x0008
        /*0014*/ 	.byte	0x00, 0xf5, 0x21, 0x00


	//----- nvinfo : EIATTR_KPARAM_INFO
	.align		4
.L_10:
        /*0018*/ 	.byte	0x04, 0x17
        /*001a*/ 	.short	(.L_12 - .L_11)
.L_11:
        /*001c*/ 	.word	0x00000000
        /*0020*/ 	.short	0x0000
        /*0022*/ 	.short	0x0000
        /*0024*/ 	.byte	0x00, 0xf5, 0x21, 0x00


	//----- nvinfo : EIATTR_SPARSE_MMA_MASK
	.align		4
.L_12:
        /*0028*/ 	.byte	0x03, 0x50
        /*002a*/ 	.short	0x0000


	//----- nvinfo : EIATTR_MAXREG_COUNT
	.align		4
        /*002c*/ 	.byte	0x03, 0x1b
        /*002e*/ 	.short	0x00ff


	//----- nvinfo : EIATTR_EXTERNS
	.align		4
        /*0030*/ 	.byte	0x04, 0x0f
        /*0032*/ 	.short	(.L_14 - .L_13)


	//   ....[0]....
	.align		4
.L_13:
        /*0034*/ 	.word	index@(vprintf)


	//----- nvinfo : EIATTR_MERCURY_ISA_VERSION
	.align		4
.L_14:
        /*0038*/ 	.byte	0x03, 0x5f
        /*003a*/ 	.short	0x0101


	//----- nvinfo : EIATTR_VRC_CTA_INIT_COUNT
	.align		4
        /*003c*/ 	.byte	0x02, 0x4a
	.zero		1
	.zero		1


	//----- nvinfo : EIATTR_SYSCALL_OFFSETS
	.align		4
        /*0040*/ 	.byte	0x04, 0x46
        /*0042*/ 	.short	(.L_16 - .L_15)


	//   ....[0]....
.L_15:
        /*0044*/ 	.word	0x00000100


	//----- nvinfo : EIATTR_EXIT_INSTR_OFFSETS
	.align		4
.L_16:
        /*0048*/ 	.byte	0x04, 0x1c
        /*004a*/ 	.short	(.L_18 - .L_17)


	//   ....[0]....
.L_17:
        /*004c*/ 	.word	0x00000170


	//----- nvinfo : EIATTR_CBANK_PARAM_SIZE
	.align		4
.L_18:
        /*0050*/ 	.byte	0x03, 0x19
        /*0052*/ 	.short	0x0010


	//----- nvinfo : EIATTR_PARAM_CBANK
	.align		4
        /*0054*/ 	.byte	0x04, 0x0a
        /*0056*/ 	.short	(.L_20 - .L_19)
	.align		4
.L_19:
        /*0058*/ 	.word	index@(.nv.constant0._Z4testPiS_)
        /*005c*/ 	.short	0x0380
        /*005e*/ 	.short	0x0010


	//----- nvinfo : EIATTR_SW_WAR
	.align		4
.L_20:
        /*0060*/ 	.byte	0x04, 0x36
        /*0062*/ 	.short	(.L_22 - .L_21)
.L_21:
        /*0064*/ 	.word	0x00000008
.L_22:


//--------------------- .nv.callgraph             --------------------------
	.section	.nv.callgraph,"",@"SHT_CUDA_CALLGRAPH"
	.align	4
	.sectionentsize	8
	.align		4
        /*0000*/ 	.word	0x00000000
	.align		4
        /*0004*/ 	.word	0xffffffff
	.align		4
        /*0008*/ 	.word	index@(_Z4testPiS_)
	.align		4
        /*000c*/ 	.word	index@(vprintf)
	.align		4
        /*0010*/ 	.word	0x00000000
	.align		4
        /*0014*/ 	.word	0xfffffffe
	.align		4
        /*0018*/ 	.word	0x00000000
	.align		4
        /*001c*/ 	.word	0xfffffffd
	.align		4
        /*0020*/ 	.word	0x00000000
	.align		4
        /*0024*/ 	.word	0xfffffffc


//--------------------- .nv.constant4             --------------------------
	.section	.nv.constant4,"a",@progbits
	.align	8
	.align		8
.nv.constant4:
        /*0000*/ 	.dword	vprintf
	.align		8
        /*0008*/ 	.dword	$str


//--------------------- .text._Z4testPiS_         --------------------------
	.section	.text._Z4testPiS_,"ax",@progbits
	.align	128
        .global         _Z4testPiS_
        .type           _Z4testPiS_,@function
        .size           _Z4testPiS_,(.L_x_2 - _Z4testPiS_)
        .other          _Z4testPiS_,@"STO_CUDA_ENTRY STV_DEFAULT"
_Z4testPiS_:
.text._Z4testPiS_:
[----:B------:R-:W0:Y:S01]  /*0000*/  LDC R1, c[0x0][0x37c] ;  /* 0x0000df00ff017b82 */ /* 0x000e220000000800 */
[----:B------:R-:W1:Y:S01]  /*0010*/  S2R R2, SR_TID.X ;  /* 0x0000000000027919 */ /* 0x000e620000002100 */
[----:B0-----:R-:W-:Y:S01]  /*0020*/  VIADD R1, R1, 0xfffffff8 ;  /* 0xfffffff801017836 */ /* 0x001fe20000000000 */
[----:B------:R-:W-:Y:S01]  /*0030*/  MOV R0, 0x0 ;  /* 0x0000000000007802 */ /* 0x000fe20000000f00 */
[----:B------:R-:W0:Y:S01]  /*0040*/  LDCU UR4, c[0x0][0x2f8] ;  /* 0x00005f00ff0477ac */ /* 0x000e220008000800 */
[----:B------:R-:W1:Y:S03]  /*0050*/  S2R R3, SR_TID.Y ;  /* 0x0000000000037919 */ /* 0x000e660000002200 */
[----:B------:R2:W3:Y:S01]  /*0060*/  LDC.64 R8, c[0x4][R0] ;  /* 0x0100000000087b82 */ /* 0x0004e20000000a00 */
[----:B------:R-:W4:Y:S01]  /*0070*/  LDCU.64 UR6, c[0x4][0x8] ;  /* 0x01000100ff0677ac */ /* 0x000f220008000a00 */
[----:B------:R-:W5:Y:S01]  /*0080*/  LDCU UR5, c[0x0][0x2fc] ;  /* 0x00005f80ff0577ac */ /* 0x000f620008000800 */
[----:B------:R-:W1:Y:S01]  /*0090*/  LDCU.64 UR36, c[0x0][0x358] ;  /* 0x00006b00ff2477ac */ /* 0x000e620008000a00 */
[----:B0-----:R-:W-:Y:S01]  /*00a0*/  IADD3 R6, P0, PT, R1, UR4, RZ ;  /* 0x0000000401067c10 */ /* 0x001fe2000ff1e0ff */
[----:B----4-:R-:W-:Y:S01]  /*00b0*/  IMAD.U32 R4, RZ, RZ, UR6 ;  /* 0x00000006ff047e24 */ /* 0x010fe2000f8e00ff */
[----:B------:R-:W-:-:S02]  /*00c0*/  MOV R5, UR7 ;  /* 0x0000000700057c02 */ /* 0x000fc40008000f00 */
[----:B-----5:R-:W-:Y:S01]  /*00d0*/  IADD3.X R7, PT, PT, RZ, UR5, RZ, P0, !PT ;  /* 0x00000005ff077c10 */ /* 0x020fe200087fe4ff */
[----:B-1----:R2:W-:Y:S08]  /*00e0*/  STL.64 [R1], R2 ;  /* 0x0000000201007387 */ /* 0x0025f00000100a00 */
[----:B------:R-:W-:-:S07]  /*00f0*/  LEPC R20, `(.L_x_0) ;  /* 0x000000001014794e */ /* 0x000fce0000000000 */
[----:B--23--:R-:W-:Y:S05]  /*0100*/  CALL.ABS.NOINC R8 ;  /* 0x0000000008007343 */ /* 0x00cfea0003c00000 */
.L_x_0:
[----:B------:R-:W0:Y:S08]  /*0110*/  LDC.64 R4, c[0x0][0x380] ;  /* 0x0000e000ff047b82 */ /* 0x000e300000000a00 */
[----:B------:R-:W1:Y:S01]  /*0120*/  LDC.64 R6, c[0x0][0x388] ;  /* 0x0000e200ff067b82 */ /* 0x000e620000000a00 */
[----:B0-----:R-:W-:-:S06]  /*0130*/  IMAD.WIDE.U32 R4, R2, 0x4, R4 ;  /* 0x0000000402047825 */ /* 0x001fcc00078e0004 */
[----:B------:R-:W2:Y:S01]  /*0140*/  LDG.E R5, desc[UR36][R4.64] ;  /* 0x0000002404057981 */ /* 0x000ea2000c1e1900 */
[----:B-1----:R-:W-:-:S05]  /*0150*/  IMAD.WIDE.U32 R2, R2, 0x4, R6 ;  /* 0x0000000402027825 */ /* 0x002fca00078e0006 */
[----:B--2---:R-:W-:Y:S01]  /*0160*/  STG.E desc[UR36][R2.64], R5 ;  /* 0x0000000502007986 */ /* 0x004fe2000c101924 */
[----:B------:R-:W-:Y:S05]  /*0170*/  EXIT ;  /* 0x000000000000794d */ /* 0x000fea0003800000 */
.L_x_1:
[----:B------:R-:W-:-:S00]  /*0180*/  BRA `(.L_x_1) ;  /* 0xfffffffc00fc7947 */ /* 0x000fc0000383ffff */
[----:B------:R-:W-:-:S00]  /*0190*/  NOP ;  /* 0x0000000000007918 */ /* 0x000fc00000000000 */
        /* <DEDUP_REMOVED lines=14> */
.L_x_2:


//--------------------- .nv.global.init           --------------------------
	.section	.nv.global.init,"aw",@progbits
.nv.global.init:
	.type		$str,@object
	.size		$str,(.L_0 - $str)
$str:
        /*0000*/ 	.byte	0x28, 0x25, 0x64, 0x2c, 0x25, 0x64, 0x29, 0x0a, 0x00
.L_0:


//--------------------- .nv.shared.reserved.0     --------------------------
	.section	.nv.shared.reserved.0,"aw",@nobits
	.weak		__nv_reservedSMEM_offset_0_alias
	.size		__nv_reservedSMEM_offset_0_alias, 0, 64
	.other		__nv_reservedSMEM_offset_0_alias,@"STO_CUDA_RESERVED_SHARED STV_DEFAULT"
__nv_reservedSMEM_offset_0_alias:
	.zero		0
	.zero		64


//--------------------- .nv.constant0._Z4testPiS_ --------------------------
	.section	.nv.constant0._Z4testPiS_,"a",@progbits
	.sectionflags	@""
	.align	4
.nv.constant0._Z4testPiS_:
	.zero		912


//--------------------- SYMBOLS --------------------------

	.type		.nv.reservedSmem.offset0,@object
	.size		.nv.reservedSmem.offset0,0x4
	.type		vprintf,@function
